//
// Generated by NVIDIA NVVM Compiler
//
// Compiler Build ID: CL-36424714
// Cuda compilation tools, release 13.0, V13.0.88
// Based on NVVM 20.0.0
//

.version 9.0
.target sm_100
.address_size 64

	// .globl	_Z6vecaddPiS_S_i

.visible .entry _Z6vecaddPiS_S_i(
	.param .u64 .ptr .align 1 _Z6vecaddPiS_S_i_param_0,
	.param .u64 .ptr .align 1 _Z6vecaddPiS_S_i_param_1,
	.param .u64 .ptr .align 1 _Z6vecaddPiS_S_i_param_2,
	.param .u32 _Z6vecaddPiS_S_i_param_3
)
{
	.reg .pred 	%p<2>;
	.reg .b32 	%r<9>;
	.reg .b64 	%rd<11>;

	ld.param.u64 	%rd1, [_Z6vecaddPiS_S_i_param_0];
	ld.param.u64 	%rd2, [_Z6vecaddPiS_S_i_param_1];
	ld.param.u64 	%rd3, [_Z6vecaddPiS_S_i_param_2];
	ld.param.u32 	%r2, [_Z6vecaddPiS_S_i_param_3];
	mov.u32 	%r3, %ntid.x;
	mov.u32 	%r4, %ctaid.x;
	mov.u32 	%r5, %tid.x;
	mad.lo.s32 	%r1, %r3, %r4, %r5;
	setp.ge.u32 	%p1, %r1, %r2;
	@%p1 bra 	$L__BB0_2;
	cvta.to.global.u64 	%rd4, %rd1;
	cvta.to.global.u64 	%rd5, %rd2;
	cvta.to.global.u64 	%rd6, %rd3;
	mul.wide.u32 	%rd7, %r1, 4;
	add.s64 	%rd8, %rd4, %rd7;
	ld.global.u32 	%r6, [%rd8];
	add.s64 	%rd9, %rd5, %rd7;
	ld.global.u32 	%r7, [%rd9];
	add.s32 	%r8, %r7, %r6;
	add.s64 	%rd10, %rd6, %rd7;
	st.global.u32 	[%rd10], %r8;
$L__BB0_2:
	ret;

}


// ===== COMPILED SASS (sm_100) =====

	.target	sm_100

	.elftype	@"ET_EXEC"


//--------------------- .note.nv.tkinfo           --------------------------
	.section	.note.nv.tkinfo,"",@"SHT_NOTE"
	.sectionflags	@"SHF_NOTE_NV_TKINFO"
	.tkinfo
        /*0018*/ 	.word	0x00000002
        /*0030*/ 	.string	""
        /*0030*/ 	.string	"ptxas"
        /*0030*/ 	.string	"Cuda compilation tools, release 13.0, V13.0.88"
        /*0030*/ 	.string	"Build cuda_13.0.r13.0/compiler.36424714_0"
        /*0030*/ 	.string	"-arch sm_100 -m 64 "



//--------------------- .note.nv.cuinfo           --------------------------
	.section	.note.nv.cuinfo,"",@"SHT_NOTE"
	.sectionflags	@"SHF_NOTE_NV_CUINFO"
        /*0018*/ 	.short	0x0002
        /*001a*/ 	.short	0x0064
        /*001c*/ 	.short	0x0082
	.zero		2


//--------------------- .nv.info                  --------------------------
	.section	.nv.info,"",@"SHT_CUDA_INFO"
	.align	4


	//----- nvinfo : EIATTR_REGCOUNT
	.align		4
        /*0000*/ 	.byte	0x04, 0x2f
        /*0002*/ 	.short	(.L_1 - .L_0)
	.align		4
.L_0:
        /*0004*/ 	.word	index@(_Z6vecaddPiS_S_i)
        /*0008*/ 	.word	0x0000000c


	//----- nvinfo : EIATTR_FRAME_SIZE
	.align		4
.L_1:
        /*000c*/ 	.byte	0x04, 0x11
        /*000e*/ 	.short	(.L_3 - .L_2)
	.align		4
.L_2:
        /*0010*/ 	.word	index@(_Z6vecaddPiS_S_i)
        /*0014*/ 	.word	0x00000000


	//----- nvinfo : EIATTR_MIN_STACK_SIZE
	.align		4
.L_3:
        /*0018*/ 	.byte	0x04, 0x12
        /*001a*/ 	.short	(.L_5 - .L_4)
	.align		4
.L_4:
        /*001c*/ 	.word	index@(_Z6vecaddPiS_S_i)
        /*0020*/ 	.word	0x00000000
.L_5:


//--------------------- .nv.compat                --------------------------
	.section	.nv.compat,"",@"SHT_CUDA_COMPAT_INFO"
	.align	4
        /*0000*/ 	.byte	0x02, 0x09, 0x00, 0x00, 0x02, 0x02, 0x01, 0x00, 0x02, 0x05, 0x05, 0x00, 0x03, 0x07, 0x01, 0x01
        /*0010*/ 	.byte	0x02, 0x03, 0x00, 0x00, 0x02, 0x06, 0x01, 0x00, 0x04, 0x0b, 0x08, 0x00, 0x09, 0x00, 0x00, 0x00
        /*0020*/ 	.byte	0x00, 0x00, 0x00, 0x00


//--------------------- .nv.info._Z6vecaddPiS_S_i --------------------------
	.section	.nv.info._Z6vecaddPiS_S_i,"",@"SHT_CUDA_INFO"
	.sectionflags	@""
	.align	4


	//----- nvinfo : EIATTR_CUDA_API_VERSION
	.align		4
        /*0000*/ 	.byte	0x04, 0x37
        /*0002*/ 	.short	(.L_7 - .L_6)
.L_6:
        /*0004*/ 	.word	0x00000082


	//----- nvinfo : EIATTR_KPARAM_INFO
	.align		4
.L_7:
        /*0008*/ 	.byte	0x04, 0x17
        /*000a*/ 	.short	(.L_9 - .L_8)
.L_8:
        /*000c*/ 	.word	0x00000000
        /*0010*/ 	.short	0x0003
        /*0012*/ 	.short	0x0018
        /*0014*/ 	.byte	0x00, 0xf0, 0x11, 0x00


	//----- nvinfo : EIATTR_KPARAM_INFO
	.align		4
.L_9:
        /*0018*/ 	.byte	0x04, 0x17
        /*001a*/ 	.short	(.L_11 - .L_10)
.L_10:
        /*001c*/ 	.word	0x00000000
        /*0020*/ 	.short	0x0002
        /*0022*/ 	.short	0x0010
        /*0024*/ 	.byte	0x00, 0xf5, 0x21, 0x00


	//----- nvinfo : EIATTR_KPARAM_INFO
	.align		4
.L_11:
        /*0028*/ 	.byte	0x04, 0x17
        /*002a*/ 	.short	(.L_13 - .L_12)
.L_12:
        /*002c*/ 	.word	0x00000000
        /*0030*/ 	.short	0x0001
        /*0032*/ 	.short	0x0008
        /*0034*/ 	.byte	0x00, 0xf5, 0x21, 0x00


	//----- nvinfo : EIATTR_KPARAM_INFO
	.align		4
.L_13:
        /*0038*/ 	.byte	0x04, 0x17
        /*003a*/ 	.short	(.L_15 - .L_14)
.L_14:
        /*003c*/ 	.word	0x00000000
        /*0040*/ 	.short	0x0000
        /*0042*/ 	.short	0x0000
        /*0044*/ 	.byte	0x00, 0xf5, 0x21, 0x00


	//----- nvinfo : EIATTR_SPARSE_MMA_MASK
	.align		4
.L_15:
        /*0048*/ 	.byte	0x03, 0x50
        /*004a*/ 	.short	0x0000


	//----- nvinfo : EIATTR_MAXREG_COUNT
	.align		4
        /*004c*/ 	.byte	0x03, 0x1b
        /*004e*/ 	.short	0x00ff


	//----- nvinfo : EIATTR_MERCURY_ISA_VERSION
	.align		4
        /*0050*/ 	.byte	0x03, 0x5f
        /*0052*/ 	.short	0x0101


	//----- nvinfo : EIATTR_VRC_CTA_INIT_COUNT
	.align		4
        /*0054*/ 	.byte	0x02, 0x4a
	.zero		1
	.zero		1


	//----- nvinfo : EIATTR_EXIT_INSTR_OFFSETS
	.align		4
        /*0058*/ 	.byte	0x04, 0x1c
        /*005a*/ 	.short	(.L_17 - .L_16)


	//   ....[0]....
.L_16:
        /*005c*/ 	.word	0x00000070


	//   ....[1]....
        /*0060*/ 	.word	0x00000130


	//----- nvinfo : EIATTR_CBANK_PARAM_SIZE
	.align		4
.L_17:
        /*0064*/ 	.byte	0x03, 0x19
        /*0066*/ 	.short	0x001c


	//----- nvinfo : EIATTR_PARAM_CBANK
	.align		4
        /*0068*/ 	.byte	0x04, 0x0a
        /*006a*/ 	.short	(.L_19 - .L_18)
	.align		4
.L_18:
        /*006c*/ 	.word	index@(.nv.constant0._Z6vecaddPiS_S_i)
        /*0070*/ 	.short	0x0380
        /*0072*/ 	.short	0x001c


	//----- nvinfo : EIATTR_SW_WAR
	.align		4
.L_19:
        /*0074*/ 	.byte	0x04, 0x36
        /*0076*/ 	.short	(.L_21 - .L_20)
.L_20:
        /*0078*/ 	.word	0x00000008
.L_21:


//--------------------- .nv.callgraph             --------------------------
	.section	.nv.callgraph,"",@"SHT_CUDA_CALLGRAPH"
	.align	4
	.sectionentsize	8
	.align		4
        /*0000*/ 	.word	0x00000000
	.align		4
        /*0004*/ 	.word	0xffffffff
	.align		4
        /*0008*/ 	.word	0x00000000
	.align		4
        /*000c*/ 	.word	0xfffffffe
	.align		4
        /*0010*/ 	.word	0x00000000
	.align		4
        /*0014*/ 	.word	0xfffffffd
	.align		4
        /*0018*/ 	.word	0x00000000
	.align		4
        /*001c*/ 	.word	0xfffffffc


//--------------------- .text._Z6vecaddPiS_S_i    --------------------------
	.section	.text._Z6vecaddPiS_S_i,"ax",@progbits
	.align	128
        .global         _Z6vecaddPiS_S_i
        .type           _Z6vecaddPiS_S_i,@function
        .size           _Z6vecaddPiS_S_i,(.L_x_1 - _Z6vecaddPiS_S_i)
        .other          _Z6vecaddPiS_S_i,@"STO_CUDA_ENTRY STV_DEFAULT"
_Z6vecaddPiS_S_i:
.text._Z6vecaddPiS_S_i:
[----:B------:R-:W-:Y:S01]  /*0000*/  LDC R1, c[0x0][0x37c] ;  /* 0x0000df00ff017b82 */ /* 0x000fe20000000800 */
[----:B------:R-:W0:Y:S01]  /*0010*/  S2R R9, SR_CTAID.X ;  /* 0x0000000000097919 */ /* 0x000e220000002500 */
[----:B------:R-:W0:Y:S01]  /*0020*/  LDCU UR4, c[0x0][0x360] ;  /* 0x00006c00ff0477ac */ /* 0x000e220008000800 */
[----:B------:R-:W0:Y:S01]  /*0030*/  S2R R0, SR_TID.X ;  /* 0x0000000000007919 */ /* 0x000e220000002100 */
[----:B------:R-:W1:Y:S01]  /*0040*/  LDCU UR5, c[0x0][0x398] ;  /* 0x00007300ff0577ac */ /* 0x000e620008000800 */
[----:B0-----:R-:W-:-:S05]  /*0050*/  IMAD R9, R9, UR4, R0 ;  /* 0x0000000409097c24 */ /* 0x001fca000f8e0200 */
[----:B-1----:R-:W-:-:S13]  /*0060*/  ISETP.GE.U32.AND P0, PT, R9, UR5, PT ;  /* 0x0000000509007c0c */ /* 0x002fda000bf06070 */
[----:B------:R-:W-:Y:S05]  /*0070*/  @P0 EXIT ;  /* 0x000000000000094d */ /* 0x000fea0003800000 */
[----:B------:R-:W0:Y:S01]  /*0080*/  LDC.64 R2, c[0x0][0x380] ;  /* 0x0000e000ff027b82 */ /* 0x000e220000000a00 */
[----:B------:R-:W1:Y:S07]  /*0090*/  LDCU.64 UR4, c[0x0][0x358] ;  /* 0x00006b00ff0477ac */ /* 0x000e6e0008000a00 */
[----:B------:R-:W2:Y:S08]  /*00a0*/  LDC.64 R4, c[0x0][0x388] ;  /* 0x0000e200ff047b82 */ /* 0x000eb00000000a00 */
[----:B------:R-:W3:Y:S01]  /*00b0*/  LDC.64 R6, c[0x0][0x390] ;  /* 0x0000e400ff067b82 */ /* 0x000ee20000000a00 */
[----:B0-----:R-:W-:-:S06]  /*00c0*/  IMAD.WIDE.U32 R2, R9, 0x4, R2 ;  /* 0x0000000409027825 */ /* 0x001fcc00078e0002 */
[----:B-1----:R-:W4:Y:S01]  /*00d0*/  LDG.E R2, desc[UR4][R2.64] ;  /* 0x0000000402027981 */ /* 0x002f22000c1e1900 */
[----:B--2---:R-:W-:-:S06]  /*00e0*/  IMAD.WIDE.U32 R4, R9, 0x4, R4 ;  /* 0x0000000409047825 */ /* 0x004fcc00078e0004 */
[----:B------:R-:W4:Y:S01]  /*00f0*/  LDG.E R5, desc[UR4][R4.64] ;  /* 0x0000000404057981 */ /* 0x000f22000c1e1900 */
[----:B---3--:R-:W-:Y:S01]  /*0100*/  IMAD.WIDE.U32 R6, R9, 0x4, R6 ;  /* 0x0000000409067825 */ /* 0x008fe200078e0006 */
[----:B----4-:R-:W-:-:S05]  /*0110*/  IADD3 R9, PT, PT, R2, R5, RZ ;  /* 0x0000000502097210 */ /* 0x010fca0007ffe0ff */
[----:B------:R-:W-:Y:S01]  /*0120*/  STG.E desc[UR4][R6.64], R9 ;  /* 0x0000000906007986 */ /* 0x000fe2000c101904 */
[----:B------:R-:W-:Y:S05]  /*0130*/  EXIT ;  /* 0x000000000000794d */ /* 0x000fea0003800000 */
.L_x_0:
[----:B------:R-:W-:-:S00]  /*0140*/  BRA `(.L_x_0) ;  /* 0xfffffffc00fc7947 */ /* 0x000fc0000383ffff */
[----:B------:R-:W-:-:S00]  /*0150*/  NOP ;  /* 0x0000000000007918 */ /* 0x000fc00000000000 */
        /* <DEDUP_REMOVED lines=10> */
.L_x_1:


//--------------------- .nv.shared.reserved.0     --------------------------
	.section	.nv.shared.reserved.0,"aw",@nobits
	.weak		__nv_reservedSMEM_offset_0_alias
	.size		__nv_reservedSMEM_offset_0_alias, 0, 64
	.other		__nv_reservedSMEM_offset_0_alias,@"STO_CUDA_RESERVED_SHARED STV_DEFAULT"
__nv_reservedSMEM_offset_0_alias:
	.zero		0
	.zero		64


//--------------------- .nv.constant0._Z6vecaddPiS_S_i --------------------------
	.section	.nv.constant0._Z6vecaddPiS_S_i,"a",@progbits
	.sectionflags	@""
	.align	4
.nv.constant0._Z6vecaddPiS_S_i:
	.zero		924


//--------------------- SYMBOLS --------------------------

	.type		.nv.reservedSmem.offset0,@object
	.size		.nv.reservedSmem.offset0,0x4
